//
// Generated by NVIDIA NVVM Compiler
//
// Compiler Build ID: CL-36424714
// Cuda compilation tools, release 13.0, V13.0.88
// Based on NVVM 20.0.0
//

.version 9.0
.target sm_100
.address_size 64

	// .globl	_Z20elementwise_add_fp32PfS_S_i

.visible .entry _Z20elementwise_add_fp32PfS_S_i(
	.param .u64 .ptr .align 1 _Z20elementwise_add_fp32PfS_S_i_param_0,
	.param .u64 .ptr .align 1 _Z20elementwise_add_fp32PfS_S_i_param_1,
	.param .u64 .ptr .align 1 _Z20elementwise_add_fp32PfS_S_i_param_2,
	.param .u32 _Z20elementwise_add_fp32PfS_S_i_param_3
)
{
	.reg .pred 	%p<2>;
	.reg .b32 	%r<6>;
	.reg .b32 	%f<4>;
	.reg .b64 	%rd<11>;

	ld.param.u64 	%rd1, [_Z20elementwise_add_fp32PfS_S_i_param_0];
	ld.param.u64 	%rd2, [_Z20elementwise_add_fp32PfS_S_i_param_1];
	ld.param.u64 	%rd3, [_Z20elementwise_add_fp32PfS_S_i_param_2];
	ld.param.u32 	%r2, [_Z20elementwise_add_fp32PfS_S_i_param_3];
	mov.u32 	%r3, %ctaid.x;
	mov.u32 	%r4, %ntid.x;
	mov.u32 	%r5, %tid.x;
	mad.lo.s32 	%r1, %r3, %r4, %r5;
	setp.ge.s32 	%p1, %r1, %r2;
	@%p1 bra 	$L__BB0_2;
	cvta.to.global.u64 	%rd4, %rd1;
	cvta.to.global.u64 	%rd5, %rd2;
	cvta.to.global.u64 	%rd6, %rd3;
	mul.wide.s32 	%rd7, %r1, 4;
	add.s64 	%rd8, %rd4, %rd7;
	ld.global.f32 	%f1, [%rd8];
	add.s64 	%rd9, %rd5, %rd7;
	ld.global.f32 	%f2, [%rd9];
	add.f32 	%f3, %f1, %f2;
	add.s64 	%rd10, %rd6, %rd7;
	st.global.f32 	[%rd10], %f3;
$L__BB0_2:
	ret;

}
	// .globl	_Z22elementwise_add_fp32x4PfS_S_i
.visible .entry _Z22elementwise_add_fp32x4PfS_S_i(
	.param .u64 .ptr .align 1 _Z22elementwise_add_fp32x4PfS_S_i_param_0,
	.param .u64 .ptr .align 1 _Z22elementwise_add_fp32x4PfS_S_i_param_1,
	.param .u64 .ptr .align 1 _Z22elementwise_add_fp32x4PfS_S_i_param_2,
	.param .u32 _Z22elementwise_add_fp32x4PfS_S_i_param_3
)
{
	.reg .pred 	%p<2>;
	.reg .b32 	%r<7>;
	.reg .b32 	%f<13>;
	.reg .b64 	%rd<11>;

	ld.param.u64 	%rd1, [_Z22elementwise_add_fp32x4PfS_S_i_param_0];
	ld.param.u64 	%rd2, [_Z22elementwise_add_fp32x4PfS_S_i_param_1];
	ld.param.u64 	%rd3, [_Z22elementwise_add_fp32x4PfS_S_i_param_2];
	ld.param.u32 	%r2, [_Z22elementwise_add_fp32x4PfS_S_i_param_3];
	mov.u32 	%r3, %ctaid.x;
	mov.u32 	%r4, %ntid.x;
	mov.u32 	%r5, %tid.x;
	mad.lo.s32 	%r6, %r3, %r4, %r5;
	shl.b32 	%r1, %r6, 2;
	setp.ge.s32 	%p1, %r1, %r2;
	@%p1 bra 	$L__BB1_2;
	cvta.to.global.u64 	%rd4, %rd1;
	cvta.to.global.u64 	%rd5, %rd2;
	cvta.to.global.u64 	%rd6, %rd3;
	mul.wide.s32 	%rd7, %r1, 4;
	add.s64 	%rd8, %rd4, %rd7;
	ld.global.v4.f32 	{%f1, %f2, %f3, %f4}, [%rd8];
	add.s64 	%rd9, %rd5, %rd7;
	ld.global.v4.f32 	{%f5, %f6, %f7, %f8}, [%rd9];
	add.f32 	%f9, %f1, %f5;
	add.f32 	%f10, %f2, %f6;
	add.f32 	%f11, %f3, %f7;
	add.f32 	%f12, %f4, %f8;
	add.s64 	%rd10, %rd6, %rd7;
	st.global.v4.f32 	[%rd10], {%f9, %f10, %f11, %f12};
$L__BB1_2:
	ret;

}
	// .globl	_Z22elementwise_add_fp16x2P6__halfS0_S0_i
.visible .entry _Z22elementwise_add_fp16x2P6__halfS0_S0_i(
	.param .u64 .ptr .align 1 _Z22elementwise_add_fp16x2P6__halfS0_S0_i_param_0,
	.param .u64 .ptr .align 1 _Z22elementwise_add_fp16x2P6__halfS0_S0_i_param_1,
	.param .u64 .ptr .align 1 _Z22elementwise_add_fp16x2P6__halfS0_S0_i_param_2,
	.param .u32 _Z22elementwise_add_fp16x2P6__halfS0_S0_i_param_3
)
{
	.reg .pred 	%p<2>;
	.reg .b32 	%r<10>;
	.reg .b64 	%rd<11>;

	ld.param.u64 	%rd1, [_Z22elementwise_add_fp16x2P6__halfS0_S0_i_param_0];
	ld.param.u64 	%rd2, [_Z22elementwise_add_fp16x2P6__halfS0_S0_i_param_1];
	ld.param.u64 	%rd3, [_Z22elementwise_add_fp16x2P6__halfS0_S0_i_param_2];
	ld.param.u32 	%r2, [_Z22elementwise_add_fp16x2P6__halfS0_S0_i_param_3];
	mov.u32 	%r3, %ctaid.x;
	mov.u32 	%r4, %ntid.x;
	mov.u32 	%r5, %tid.x;
	mad.lo.s32 	%r6, %r3, %r4, %r5;
	shl.b32 	%r1, %r6, 1;
	setp.ge.s32 	%p1, %r1, %r2;
	@%p1 bra 	$L__BB2_2;
	cvta.to.global.u64 	%rd4, %rd1;
	cvta.to.global.u64 	%rd5, %rd2;
	cvta.to.global.u64 	%rd6, %rd3;
	mul.wide.s32 	%rd7, %r1, 2;
	add.s64 	%rd8, %rd4, %rd7;
	ld.global.u32 	%r8, [%rd8];
	add.s64 	%rd9, %rd5, %rd7;
	ld.global.u32 	%r9, [%rd9];
	// begin inline asm
	{add.f16x2 %r7,%r8,%r9;
}
	// end inline asm
	add.s64 	%rd10, %rd6, %rd7;
	st.global.u32 	[%rd10], %r7;
$L__BB2_2:
	ret;

}
	// .globl	_Z20elementwise_add_fp16P6__halfS0_S0_i
.visible .entry _Z20elementwise_add_fp16P6__halfS0_S0_i(
	.param .u64 .ptr .align 1 _Z20elementwise_add_fp16P6__halfS0_S0_i_param_0,
	.param .u64 .ptr .align 1 _Z20elementwise_add_fp16P6__halfS0_S0_i_param_1,
	.param .u64 .ptr .align 1 _Z20elementwise_add_fp16P6__halfS0_S0_i_param_2,
	.param .u32 _Z20elementwise_add_fp16P6__halfS0_S0_i_param_3
)
{
	.reg .pred 	%p<2>;
	.reg .b16 	%rs<4>;
	.reg .b32 	%r<6>;
	.reg .b64 	%rd<11>;

	ld.param.u64 	%rd1, [_Z20elementwise_add_fp16P6__halfS0_S0_i_param_0];
	ld.param.u64 	%rd2, [_Z20elementwise_add_fp16P6__halfS0_S0_i_param_1];
	ld.param.u64 	%rd3, [_Z20elementwise_add_fp16P6__halfS0_S0_i_param_2];
	ld.param.u32 	%r2, [_Z20elementwise_add_fp16P6__halfS0_S0_i_param_3];
	mov.u32 	%r3, %ctaid.x;
	mov.u32 	%r4, %ntid.x;
	mov.u32 	%r5, %tid.x;
	mad.lo.s32 	%r1, %r3, %r4, %r5;
	setp.ge.s32 	%p1, %r1, %r2;
	@%p1 bra 	$L__BB3_2;
	cvta.to.global.u64 	%rd4, %rd1;
	cvta.to.global.u64 	%rd5, %rd2;
	cvta.to.global.u64 	%rd6, %rd3;
	mul.wide.s32 	%rd7, %r1, 2;
	add.s64 	%rd8, %rd4, %rd7;
	ld.global.u16 	%rs2, [%rd8];
	add.s64 	%rd9, %rd5, %rd7;
	ld.global.u16 	%rs3, [%rd9];
	// begin inline asm
	{add.f16 %rs1,%rs2,%rs3;
}
	// end inline asm
	add.s64 	%rd10, %rd6, %rd7;
	st.global.u16 	[%rd10], %rs1;
$L__BB3_2:
	ret;

}


// ===== COMPILED SASS (sm_100) =====

	.target	sm_100

	.elftype	@"ET_EXEC"


//--------------------- .note.nv.tkinfo           --------------------------
	.section	.note.nv.tkinfo,"",@"SHT_NOTE"
	.sectionflags	@"SHF_NOTE_NV_TKINFO"
	.tkinfo
        /*0018*/ 	.word	0x00000002
        /*0030*/ 	.string	""
        /*0030*/ 	.string	"ptxas"
        /*0030*/ 	.string	"Cuda compilation tools, release 13.0, V13.0.88"
        /*0030*/ 	.string	"Build cuda_13.0.r13.0/compiler.36424714_0"
        /*0030*/ 	.string	"-arch sm_100 -m 64 "



//--------------------- .note.nv.cuinfo           --------------------------
	.section	.note.nv.cuinfo,"",@"SHT_NOTE"
	.sectionflags	@"SHF_NOTE_NV_CUINFO"
        /*0018*/ 	.short	0x0002
        /*001a*/ 	.short	0x0064
        /*001c*/ 	.short	0x0082
	.zero		2


//--------------------- .nv.info                  --------------------------
	.section	.nv.info,"",@"SHT_CUDA_INFO"
	.align	4


	//----- nvinfo : EIATTR_REGCOUNT
	.align		4
        /*0000*/ 	.byte	0x04, 0x2f
        /*0002*/ 	.short	(.L_1 - .L_0)
	.align		4
.L_0:
        /*0004*/ 	.word	index@(_Z20elementwise_add_fp32PfS_S_i)
        /*0008*/ 	.word	0x0000000c


	//----- nvinfo : EIATTR_FRAME_SIZE
	.align		4
.L_1:
        /*000c*/ 	.byte	0x04, 0x11
        /*000e*/ 	.short	(.L_3 - .L_2)
	.align		4
.L_2:
        /*0010*/ 	.word	index@(_Z20elementwise_add_fp32PfS_S_i)
        /*0014*/ 	.word	0x00000000


	//----- nvinfo : EIATTR_REGCOUNT
	.align		4
.L_3:
        /*0018*/ 	.byte	0x04, 0x2f
        /*001a*/ 	.short	(.L_5 - .L_4)
	.align		4
.L_4:
        /*001c*/ 	.word	index@(_Z22elementwise_add_fp32x4PfS_S_i)
        /*0020*/ 	.word	0x00000016


	//----- nvinfo : EIATTR_FRAME_SIZE
	.align		4
.L_5:
        /*0024*/ 	.byte	0x04, 0x11
        /*0026*/ 	.short	(.L_7 - .L_6)
	.align		4
.L_6:
        /*0028*/ 	.word	index@(_Z22elementwise_add_fp32x4PfS_S_i)
        /*002c*/ 	.word	0x00000000


	//----- nvinfo : EIATTR_REGCOUNT
	.align		4
.L_7:
        /*0030*/ 	.byte	0x04, 0x2f
        /*0032*/ 	.short	(.L_9 - .L_8)
	.align		4
.L_8:
        /*0034*/ 	.word	index@(_Z22elementwise_add_fp16x2P6__halfS0_S0_i)
        /*0038*/ 	.word	0x0000000c


	//----- nvinfo : EIATTR_FRAME_SIZE
	.align		4
.L_9:
        /*003c*/ 	.byte	0x04, 0x11
        /*003e*/ 	.short	(.L_11 - .L_10)
	.align		4
.L_10:
        /*0040*/ 	.word	index@(_Z22elementwise_add_fp16x2P6__halfS0_S0_i)
        /*0044*/ 	.word	0x00000000


	//----- nvinfo : EIATTR_REGCOUNT
	.align		4
.L_11:
        /*0048*/ 	.byte	0x04, 0x2f
        /*004a*/ 	.short	(.L_13 - .L_12)
	.align		4
.L_12:
        /*004c*/ 	.word	index@(_Z20elementwise_add_fp16P6__halfS0_S0_i)
        /*0050*/ 	.word	0x0000000c


	//----- nvinfo : EIATTR_FRAME_SIZE
	.align		4
.L_13:
        /*0054*/ 	.byte	0x04, 0x11
        /*0056*/ 	.short	(.L_15 - .L_14)
	.align		4
.L_14:
        /*0058*/ 	.word	index@(_Z20elementwise_add_fp16P6__halfS0_S0_i)
        /*005c*/ 	.word	0x00000000


	//----- nvinfo : EIATTR_MIN_STACK_SIZE
	.align		4
.L_15:
        /*0060*/ 	.byte	0x04, 0x12
        /*0062*/ 	.short	(.L_17 - .L_16)
	.align		4
.L_16:
        /*0064*/ 	.word	index@(_Z20elementwise_add_fp16P6__halfS0_S0_i)
        /*0068*/ 	.word	0x00000000


	//----- nvinfo : EIATTR_MIN_STACK_SIZE
	.align		4
.L_17:
        /*006c*/ 	.byte	0x04, 0x12
        /*006e*/ 	.short	(.L_19 - .L_18)
	.align		4
.L_18:
        /*0070*/ 	.word	index@(_Z22elementwise_add_fp16x2P6__halfS0_S0_i)
        /*0074*/ 	.word	0x00000000


	//----- nvinfo : EIATTR_MIN_STACK_SIZE
	.align		4
.L_19:
        /*0078*/ 	.byte	0x04, 0x12
        /*007a*/ 	.short	(.L_21 - .L_20)
	.align		4
.L_20:
        /*007c*/ 	.word	index@(_Z22elementwise_add_fp32x4PfS_S_i)
        /*0080*/ 	.word	0x00000000


	//----- nvinfo : EIATTR_MIN_STACK_SIZE
	.align		4
.L_21:
        /*0084*/ 	.byte	0x04, 0x12
        /*0086*/ 	.short	(.L_23 - .L_22)
	.align		4
.L_22:
        /*0088*/ 	.word	index@(_Z20elementwise_add_fp32PfS_S_i)
        /*008c*/ 	.word	0x00000000
.L_23:


//--------------------- .nv.compat                --------------------------
	.section	.nv.compat,"",@"SHT_CUDA_COMPAT_INFO"
	.align	4
        /*0000*/ 	.byte	0x02, 0x09, 0x00, 0x00, 0x02, 0x02, 0x01, 0x00, 0x02, 0x05, 0x05, 0x00, 0x03, 0x07, 0x01, 0x01
        /*0010*/ 	.byte	0x02, 0x03, 0x00, 0x00, 0x02, 0x06, 0x01, 0x00, 0x04, 0x0b, 0x08, 0x00, 0x09, 0x00, 0x00, 0x00
        /*0020*/ 	.byte	0x00, 0x00, 0x00, 0x00


//--------------------- .nv.info._Z20elementwise_add_fp16P6__halfS0_S0_i --------------------------
	.section	.nv.info._Z20elementwise_add_fp16P6__halfS0_S0_i,"",@"SHT_CUDA_INFO"
	.sectionflags	@""
	.align	4


	//----- nvinfo : EIATTR_CUDA_API_VERSION
	.align		4
        /*0000*/ 	.byte	0x04, 0x37
        /*0002*/ 	.short	(.L_25 - .L_24)
.L_24:
        /*0004*/ 	.word	0x00000082


	//----- nvinfo : EIATTR_KPARAM_INFO
	.align		4
.L_25:
        /*0008*/ 	.byte	0x04, 0x17
        /*000a*/ 	.short	(.L_27 - .L_26)
.L_26:
        /*000c*/ 	.word	0x00000000
        /*0010*/ 	.short	0x0003
        /*0012*/ 	.short	0x0018
        /*0014*/ 	.byte	0x00, 0xf0, 0x11, 0x00


	//----- nvinfo : EIATTR_KPARAM_INFO
	.align		4
.L_27:
        /*0018*/ 	.byte	0x04, 0x17
        /*001a*/ 	.short	(.L_29 - .L_28)
.L_28:
        /*001c*/ 	.word	0x00000000
        /*0020*/ 	.short	0x0002
        /*0022*/ 	.short	0x0010
        /*0024*/ 	.byte	0x00, 0xf5, 0x21, 0x00


	//----- nvinfo : EIATTR_KPARAM_INFO
	.align		4
.L_29:
        /*0028*/ 	.byte	0x04, 0x17
        /*002a*/ 	.short	(.L_31 - .L_30)
.L_30:
        /*002c*/ 	.word	0x00000000
        /*0030*/ 	.short	0x0001
        /*0032*/ 	.short	0x0008
        /*0034*/ 	.byte	0x00, 0xf5, 0x21, 0x00


	//----- nvinfo : EIATTR_KPARAM_INFO
	.align		4
.L_31:
        /*0038*/ 	.byte	0x04, 0x17
        /*003a*/ 	.short	(.L_33 - .L_32)
.L_32:
        /*003c*/ 	.word	0x00000000
        /*0040*/ 	.short	0x0000
        /*0042*/ 	.short	0x0000
        /*0044*/ 	.byte	0x00, 0xf5, 0x21, 0x00


	//----- nvinfo : EIATTR_SPARSE_MMA_MASK
	.align		4
.L_33:
        /*0048*/ 	.byte	0x03, 0x50
        /*004a*/ 	.short	0x0000


	//----- nvinfo : EIATTR_MAXREG_COUNT
	.align		4
        /*004c*/ 	.byte	0x03, 0x1b
        /*004e*/ 	.short	0x00ff


	//----- nvinfo : EIATTR_MERCURY_ISA_VERSION
	.align		4
        /*0050*/ 	.byte	0x03, 0x5f
        /*0052*/ 	.short	0x0101


	//----- nvinfo : EIATTR_VRC_CTA_INIT_COUNT
	.align		4
        /*0054*/ 	.byte	0x02, 0x4a
	.zero		1
	.zero		1


	//----- nvinfo : EIATTR_EXIT_INSTR_OFFSETS
	.align		4
        /*0058*/ 	.byte	0x04, 0x1c
        /*005a*/ 	.short	(.L_35 - .L_34)


	//   ....[0]....
.L_34:
        /*005c*/ 	.word	0x00000070


	//   ....[1]....
        /*0060*/ 	.word	0x00000130


	//----- nvinfo : EIATTR_CBANK_PARAM_SIZE
	.align		4
.L_35:
        /*0064*/ 	.byte	0x03, 0x19
        /*0066*/ 	.short	0x001c


	//----- nvinfo : EIATTR_PARAM_CBANK
	.align		4
        /*0068*/ 	.byte	0x04, 0x0a
        /*006a*/ 	.short	(.L_37 - .L_36)
	.align		4
.L_36:
        /*006c*/ 	.word	index@(.nv.constant0._Z20elementwise_add_fp16P6__halfS0_S0_i)
        /*0070*/ 	.short	0x0380
        /*0072*/ 	.short	0x001c


	//----- nvinfo : EIATTR_SW_WAR
	.align		4
.L_37:
        /*0074*/ 	.byte	0x04, 0x36
        /*0076*/ 	.short	(.L_39 - .L_38)
.L_38:
        /*0078*/ 	.word	0x00000008
.L_39:


//--------------------- .nv.info._Z22elementwise_add_fp16x2P6__halfS0_S0_i --------------------------
	.section	.nv.info._Z22elementwise_add_fp16x2P6__halfS0_S0_i,"",@"SHT_CUDA_INFO"
	.sectionflags	@""
	.align	4


	//----- nvinfo : EIATTR_CUDA_API_VERSION
	.align		4
        /*0000*/ 	.byte	0x04, 0x37
        /*0002*/ 	.short	(.L_41 - .L_40)
.L_40:
        /*0004*/ 	.word	0x00000082


	//----- nvinfo : EIATTR_KPARAM_INFO
	.align		4
.L_41:
        /*0008*/ 	.byte	0x04, 0x17
        /*000a*/ 	.short	(.L_43 - .L_42)
.L_42:
        /*000c*/ 	.word	0x00000000
        /*0010*/ 	.short	0x0003
        /*0012*/ 	.short	0x0018
        /*0014*/ 	.byte	0x00, 0xf0, 0x11, 0x00


	//----- nvinfo : EIATTR_KPARAM_INFO
	.align		4
.L_43:
        /*0018*/ 	.byte	0x04, 0x17
        /*001a*/ 	.short	(.L_45 - .L_44)
.L_44:
        /*001c*/ 	.word	0x00000000
        /*0020*/ 	.short	0x0002
        /*0022*/ 	.short	0x0010
        /*0024*/ 	.byte	0x00, 0xf5, 0x21, 0x00


	//----- nvinfo : EIATTR_KPARAM_INFO
	.align		4
.L_45:
        /*0028*/ 	.byte	0x04, 0x17
        /*002a*/ 	.short	(.L_47 - .L_46)
.L_46:
        /*002c*/ 	.word	0x00000000
        /*0030*/ 	.short	0x0001
        /*0032*/ 	.short	0x0008
        /*0034*/ 	.byte	0x00, 0xf5, 0x21, 0x00


	//----- nvinfo : EIATTR_KPARAM_INFO
	.align		4
.L_47:
        /*0038*/ 	.byte	0x04, 0x17
        /*003a*/ 	.short	(.L_49 - .L_48)
.L_48:
        /*003c*/ 	.word	0x00000000
        /*0040*/ 	.short	0x0000
        /*0042*/ 	.short	0x0000
        /*0044*/ 	.byte	0x00, 0xf5, 0x21, 0x00


	//----- nvinfo : EIATTR_SPARSE_MMA_MASK
	.align		4
.L_49:
        /*0048*/ 	.byte	0x03, 0x50
        /*004a*/ 	.short	0x0000


	//----- nvinfo : EIATTR_MAXREG_COUNT
	.align		4
        /*004c*/ 	.byte	0x03, 0x1b
        /*004e*/ 	.short	0x00ff


	//----- nvinfo : EIATTR_MERCURY_ISA_VERSION
	.align		4
        /*0050*/ 	.byte	0x03, 0x5f
        /*0052*/ 	.short	0x0101


	//----- nvinfo : EIATTR_VRC_CTA_INIT_COUNT
	.align		4
        /*0054*/ 	.byte	0x02, 0x4a
	.zero		1
	.zero		1


	//----- nvinfo : EIATTR_EXIT_INSTR_OFFSETS
	.align		4
        /*0058*/ 	.byte	0x04, 0x1c
        /*005a*/ 	.short	(.L_51 - .L_50)


	//   ....[0]....
.L_50:
        /*005c*/ 	.word	0x00000080


	//   ....[1]....
        /*0060*/ 	.word	0x00000140


	//----- nvinfo : EIATTR_CBANK_PARAM_SIZE
	.align		4
.L_51:
        /*0064*/ 	.byte	0x03, 0x19
        /*0066*/ 	.short	0x001c


	//----- nvinfo : EIATTR_PARAM_CBANK
	.align		4
        /*0068*/ 	.byte	0x04, 0x0a
        /*006a*/ 	.short	(.L_53 - .L_52)
	.align		4
.L_52:
        /*006c*/ 	.word	index@(.nv.constant0._Z22elementwise_add_fp16x2P6__halfS0_S0_i)
        /*0070*/ 	.short	0x0380
        /*0072*/ 	.short	0x001c


	//----- nvinfo : EIATTR_SW_WAR
	.align		4
.L_53:
        /*0074*/ 	.byte	0x04, 0x36
        /*0076*/ 	.short	(.L_55 - .L_54)
.L_54:
        /*0078*/ 	.word	0x00000008
.L_55:


//--------------------- .nv.info._Z22elementwise_add_fp32x4PfS_S_i --------------------------
	.section	.nv.info._Z22elementwise_add_fp32x4PfS_S_i,"",@"SHT_CUDA_INFO"
	.sectionflags	@""
	.align	4


	//----- nvinfo : EIATTR_CUDA_API_VERSION
	.align		4
        /*0000*/ 	.byte	0x04, 0x37
        /*0002*/ 	.short	(.L_57 - .L_56)
.L_56:
        /*0004*/ 	.word	0x00000082


	//----- nvinfo : EIATTR_KPARAM_INFO
	.align		4
.L_57:
        /*0008*/ 	.byte	0x04, 0x17
        /*000a*/ 	.short	(.L_59 - .L_58)
.L_58:
        /*000c*/ 	.word	0x00000000
        /*0010*/ 	.short	0x0003
        /*0012*/ 	.short	0x0018
        /*0014*/ 	.byte	0x00, 0xf0, 0x11, 0x00


	//----- nvinfo : EIATTR_KPARAM_INFO
	.align		4
.L_59:
        /*0018*/ 	.byte	0x04, 0x17
        /*001a*/ 	.short	(.L_61 - .L_60)
.L_60:
        /*001c*/ 	.word	0x00000000
        /*0020*/ 	.short	0x0002
        /*0022*/ 	.short	0x0010
        /*0024*/ 	.byte	0x00, 0xf5, 0x21, 0x00


	//----- nvinfo : EIATTR_KPARAM_INFO
	.align		4
.L_61:
        /*0028*/ 	.byte	0x04, 0x17
        /*002a*/ 	.short	(.L_63 - .L_62)
.L_62:
        /*002c*/ 	.word	0x00000000
        /*0030*/ 	.short	0x0001
        /*0032*/ 	.short	0x0008
        /*0034*/ 	.byte	0x00, 0xf5, 0x21, 0x00


	//----- nvinfo : EIATTR_KPARAM_INFO
	.align		4
.L_63:
        /*0038*/ 	.byte	0x04, 0x17
        /*003a*/ 	.short	(.L_65 - .L_64)
.L_64:
        /*003c*/ 	.word	0x00000000
        /*0040*/ 	.short	0x0000
        /*0042*/ 	.short	0x0000
        /*0044*/ 	.byte	0x00, 0xf5, 0x21, 0x00


	//----- nvinfo : EIATTR_SPARSE_MMA_MASK
	.align		4
.L_65:
        /*0048*/ 	.byte	0x03, 0x50
        /*004a*/ 	.short	0x0000


	//----- nvinfo : EIATTR_MAXREG_COUNT
	.align		4
        /*004c*/ 	.byte	0x03, 0x1b
        /*004e*/ 	.short	0x00ff


	//----- nvinfo : EIATTR_MERCURY_ISA_VERSION
	.align		4
        /*0050*/ 	.byte	0x03, 0x5f
        /*0052*/ 	.short	0x0101


	//----- nvinfo : EIATTR_VRC_CTA_INIT_COUNT
	.align		4
        /*0054*/ 	.byte	0x02, 0x4a
	.zero		1
	.zero		1


	//----- nvinfo : EIATTR_EXIT_INSTR_OFFSETS
	.align		4
        /*0058*/ 	.byte	0x04, 0x1c
        /*005a*/ 	.short	(.L_67 - .L_66)


	//   ....[0]....
.L_66:
        /*005c*/ 	.word	0x00000080


	//   ....[1]....
        /*0060*/ 	.word	0x00000170


	//----- nvinfo : EIATTR_CBANK_PARAM_SIZE
	.align		4
.L_67:
        /*0064*/ 	.byte	0x03, 0x19
        /*0066*/ 	.short	0x001c


	//----- nvinfo : EIATTR_PARAM_CBANK
	.align		4
        /*0068*/ 	.byte	0x04, 0x0a
        /*006a*/ 	.short	(.L_69 - .L_68)
	.align		4
.L_68:
        /*006c*/ 	.word	index@(.nv.constant0._Z22elementwise_add_fp32x4PfS_S_i)
        /*0070*/ 	.short	0x0380
        /*0072*/ 	.short	0x001c


	//----- nvinfo : EIATTR_SW_WAR
	.align		4
.L_69:
        /*0074*/ 	.byte	0x04, 0x36
        /*0076*/ 	.short	(.L_71 - .L_70)
.L_70:
        /*0078*/ 	.word	0x00000008
.L_71:


//--------------------- .nv.info._Z20elementwise_add_fp32PfS_S_i --------------------------
	.section	.nv.info._Z20elementwise_add_fp32PfS_S_i,"",@"SHT_CUDA_INFO"
	.sectionflags	@""
	.align	4


	//----- nvinfo : EIATTR_CUDA_API_VERSION
	.align		4
        /*0000*/ 	.byte	0x04, 0x37
        /*0002*/ 	.short	(.L_73 - .L_72)
.L_72:
        /*0004*/ 	.word	0x00000082


	//----- nvinfo : EIATTR_KPARAM_INFO
	.align		4
.L_73:
        /*0008*/ 	.byte	0x04, 0x17
        /*000a*/ 	.short	(.L_75 - .L_74)
.L_74:
        /*000c*/ 	.word	0x00000000
        /*0010*/ 	.short	0x0003
        /*0012*/ 	.short	0x0018
        /*0014*/ 	.byte	0x00, 0xf0, 0x11, 0x00


	//----- nvinfo : EIATTR_KPARAM_INFO
	.align		4
.L_75:
        /*0018*/ 	.byte	0x04, 0x17
        /*001a*/ 	.short	(.L_77 - .L_76)
.L_76:
        /*001c*/ 	.word	0x00000000
        /*0020*/ 	.short	0x0002
        /*0022*/ 	.short	0x0010
        /*0024*/ 	.byte	0x00, 0xf5, 0x21, 0x00


	//----- nvinfo : EIATTR_KPARAM_INFO
	.align		4
.L_77:
        /*0028*/ 	.byte	0x04, 0x17
        /*002a*/ 	.short	(.L_79 - .L_78)
.L_78:
        /*002c*/ 	.word	0x00000000
        /*0030*/ 	.short	0x0001
        /*0032*/ 	.short	0x0008
        /*0034*/ 	.byte	0x00, 0xf5, 0x21, 0x00


	//----- nvinfo : EIATTR_KPARAM_INFO
	.align		4
.L_79:
        /*0038*/ 	.byte	0x04, 0x17
        /*003a*/ 	.short	(.L_81 - .L_80)
.L_80:
        /*003c*/ 	.word	0x00000000
        /*0040*/ 	.short	0x0000
        /*0042*/ 	.short	0x0000
        /*0044*/ 	.byte	0x00, 0xf5, 0x21, 0x00


	//----- nvinfo : EIATTR_SPARSE_MMA_MASK
	.align		4
.L_81:
        /*0048*/ 	.byte	0x03, 0x50
        /*004a*/ 	.short	0x0000


	//----- nvinfo : EIATTR_MAXREG_COUNT
	.align		4
        /*004c*/ 	.byte	0x03, 0x1b
        /*004e*/ 	.short	0x00ff


	//----- nvinfo : EIATTR_MERCURY_ISA_VERSION
	.align		4
        /*0050*/ 	.byte	0x03, 0x5f
        /*0052*/ 	.short	0x0101


	//----- nvinfo : EIATTR_VRC_CTA_INIT_COUNT
	.align		4
        /*0054*/ 	.byte	0x02, 0x4a
	.zero		1
	.zero		1


	//----- nvinfo : EIATTR_EXIT_INSTR_OFFSETS
	.align		4
        /*0058*/ 	.byte	0x04, 0x1c
        /*005a*/ 	.short	(.L_83 - .L_82)


	//   ....[0]....
.L_82:
        /*005c*/ 	.word	0x00000070


	//   ....[1]....
        /*0060*/ 	.word	0x00000130


	//----- nvinfo : EIATTR_CBANK_PARAM_SIZE
	.align		4
.L_83:
        /*0064*/ 	.byte	0x03, 0x19
        /*0066*/ 	.short	0x001c


	//----- nvinfo : EIATTR_PARAM_CBANK
	.align		4
        /*0068*/ 	.byte	0x04, 0x0a
        /*006a*/ 	.short	(.L_85 - .L_84)
	.align		4
.L_84:
        /*006c*/ 	.word	index@(.nv.constant0._Z20elementwise_add_fp32PfS_S_i)
        /*0070*/ 	.short	0x0380
        /*0072*/ 	.short	0x001c


	//----- nvinfo : EIATTR_SW_WAR
	.align		4
.L_85:
        /*0074*/ 	.byte	0x04, 0x36
        /*0076*/ 	.short	(.L_87 - .L_86)
.L_86:
        /*0078*/ 	.word	0x00000008
.L_87:


//--------------------- .nv.callgraph             --------------------------
	.section	.nv.callgraph,"",@"SHT_CUDA_CALLGRAPH"
	.align	4
	.sectionentsize	8
	.align		4
        /*0000*/ 	.word	0x00000000
	.align		4
        /*0004*/ 	.word	0xffffffff
	.align		4
        /*0008*/ 	.word	0x00000000
	.align		4
        /*000c*/ 	.word	0xfffffffe
	.align		4
        /*0010*/ 	.word	0x00000000
	.align		4
        /*0014*/ 	.word	0xfffffffd
	.align		4
        /*0018*/ 	.word	0x00000000
	.align		4
        /*001c*/ 	.word	0xfffffffc


//--------------------- .text._Z20elementwise_add_fp16P6__halfS0_S0_i --------------------------
	.section	.text._Z20elementwise_add_fp16P6__halfS0_S0_i,"ax",@progbits
	.align	128
        .global         _Z20elementwise_add_fp16P6__halfS0_S0_i
        .type           _Z20elementwise_add_fp16P6__halfS0_S0_i,@function
        .size           _Z20elementwise_add_fp16P6__halfS0_S0_i,(.L_x_4 - _Z20elementwise_add_fp16P6__halfS0_S0_i)
        .other          _Z20elementwise_add_fp16P6__halfS0_S0_i,@"STO_CUDA_ENTRY STV_DEFAULT"
_Z20elementwise_add_fp16P6__halfS0_S0_i:
.text._Z20elementwise_add_fp16P6__halfS0_S0_i:
[----:B------:R-:W-:Y:S01]  /*0000*/  LDC R1, c[0x0][0x37c] ;  /* 0x0000df00ff017b82 */ /* 0x000fe20000000800 */
[----:B------:R-:W0:Y:S07]  /*0010*/  S2R R0, SR_TID.X ;  /* 0x0000000000007919 */ /* 0x000e2e0000002100 */
[----:B------:R-:W0:Y:S01]  /*0020*/  S2UR UR4, SR_CTAID.X ;  /* 0x00000000000479c3 */ /* 0x000e220000002500 */
[----:B------:R-:W1:Y:S07]  /*0030*/  LDCU UR5, c[0x0][0x398] ;  /* 0x00007300ff0577ac */ /* 0x000e6e0008000800 */
[----:B------:R-:W0:Y:S02]  /*0040*/  LDC R9, c[0x0][0x360] ;  /* 0x0000d800ff097b82 */ /* 0x000e240000000800 */
[----:B0-----:R-:W-:-:S05]  /*0050*/  IMAD R9, R9, UR4, R0 ;  /* 0x0000000409097c24 */ /* 0x001fca000f8e0200 */
[----:B-1----:R-:W-:-:S13]  /*0060*/  ISETP.GE.AND P0, PT, R9, UR5, PT ;  /* 0x0000000509007c0c */ /* 0x002fda000bf06270 */
[----:B------:R-:W-:Y:S05]  /*0070*/  @P0 EXIT ;  /* 0x000000000000094d */ /* 0x000fea0003800000 */
[----:B------:R-:W0:Y:S01]  /*0080*/  LDC.64 R2, c[0x0][0x380] ;  /* 0x0000e000ff027b82 */ /* 0x000e220000000a00 */
[----:B------:R-:W1:Y:S07]  /*0090*/  LDCU.64 UR4, c[0x0][0x358] ;  /* 0x00006b00ff0477ac */ /* 0x000e6e0008000a00 */
[----:B------:R-:W2:Y:S08]  /*00a0*/  LDC.64 R4, c[0x0][0x388] ;  /* 0x0000e200ff047b82 */ /* 0x000eb00000000a00 */
[----:B------:R-:W3:Y:S01]  /*00b0*/  LDC.64 R6, c[0x0][0x390] ;  /* 0x0000e400ff067b82 */ /* 0x000ee20000000a00 */
[----:B0-----:R-:W-:-:S06]  /*00c0*/  IMAD.WIDE R2, R9, 0x2, R2 ;  /* 0x0000000209027825 */ /* 0x001fcc00078e0202 */
[----:B-1----:R-:W4:Y:S01]  /*00d0*/  LDG.E.U16 R2, desc[UR4][R2.64] ;  /* 0x0000000402027981 */ /* 0x002f22000c1e1500 */
[----:B--2---:R-:W-:-:S06]  /*00e0*/  IMAD.WIDE R4, R9, 0x2, R4 ;  /* 0x0000000209047825 */ /* 0x004fcc00078e0204 */
[----:B------:R-:W4:Y:S01]  /*00f0*/  LDG.E.U16 R5, desc[UR4][R4.64] ;  /* 0x0000000404057981 */ /* 0x000f22000c1e1500 */
[----:B---3--:R-:W-:-:S04]  /*0100*/  IMAD.WIDE R6, R9, 0x2, R6 ;  /* 0x0000000209067825 */ /* 0x008fc800078e0206 */
[----:B----4-:R-:W-:-:S05]  /*0110*/  HADD2 R5, R2.H0_H0, R5.H0_H0 ;  /* 0x2000000502057230 */ /* 0x010fca0000000800 */
[----:B------:R-:W-:Y:S01]  /*0120*/  STG.E.U16 desc[UR4][R6.64], R5 ;  /* 0x0000000506007986 */ /* 0x000fe2000c101504 */
[----:B------:R-:W-:Y:S05]  /*0130*/  EXIT ;  /* 0x000000000000794d */ /* 0x000fea0003800000 */
.L_x_0:
[----:B------:R-:W-:-:S00]  /*0140*/  BRA `(.L_x_0) ;  /* 0xfffffffc00fc7947 */ /* 0x000fc0000383ffff */
[----:B------:R-:W-:-:S00]  /*0150*/  NOP ;  /* 0x0000000000007918 */ /* 0x000fc00000000000 */
        /* <DEDUP_REMOVED lines=10> */
.L_x_4:


//--------------------- .text._Z22elementwise_add_fp16x2P6__halfS0_S0_i --------------------------
	.section	.text._Z22elementwise_add_fp16x2P6__halfS0_S0_i,"ax",@progbits
	.align	128
        .global         _Z22elementwise_add_fp16x2P6__halfS0_S0_i
        .type           _Z22elementwise_add_fp16x2P6__halfS0_S0_i,@function
        .size           _Z22elementwise_add_fp16x2P6__halfS0_S0_i,(.L_x_5 - _Z22elementwise_add_fp16x2P6__halfS0_S0_i)
        .other          _Z22elementwise_add_fp16x2P6__halfS0_S0_i,@"STO_CUDA_ENTRY STV_DEFAULT"
_Z22elementwise_add_fp16x2P6__halfS0_S0_i:
.text._Z22elementwise_add_fp16x2P6__halfS0_S0_i:
[----:B------:R-:W-:Y:S01]  /*0000*/  LDC R1, c[0x0][0x37c] ;  /* 0x0000df00ff017b82 */ /* 0x000fe20000000800 */
[----:B------:R-:W0:Y:S07]  /*0010*/  S2R R3, SR_TID.X ;  /* 0x0000000000037919 */ /* 0x000e2e0000002100 */
[----:B------:R-:W0:Y:S01]  /*0020*/  S2UR UR4, SR_CTAID.X ;  /* 0x00000000000479c3 */ /* 0x000e220000002500 */
[----:B------:R-:W1:Y:S07]  /*0030*/  LDCU UR5, c[0x0][0x398] ;  /* 0x00007300ff0577ac */ /* 0x000e6e0008000800 */
[----:B------:R-:W0:Y:S02]  /*0040*/  LDC R0, c[0x0][0x360] ;  /* 0x0000d800ff007b82 */ /* 0x000e240000000800 */
[----:B0-----:R-:W-:-:S05]  /*0050*/  IMAD R0, R0, UR4, R3 ;  /* 0x0000000400007c24 */ /* 0x001fca000f8e0203 */
[----:B------:R-:W-:-:S04]  /*0060*/  SHF.L.U32 R9, R0, 0x1, RZ ;  /* 0x0000000100097819 */ /* 0x000fc800000006ff */
[----:B-1----:R-:W-:-:S13]  /*0070*/  ISETP.GE.AND P0, PT, R9, UR5, PT ;  /* 0x0000000509007c0c */ /* 0x002fda000bf06270 */
[----:B------:R-:W-:Y:S05]  /*0080*/  @P0 EXIT ;  /* 0x000000000000094d */ /* 0x000fea0003800000 */
[----:B------:R-:W0:Y:S01]  /*0090*/  LDC.64 R2, c[0x0][0x380] ;  /* 0x0000e000ff027b82 */ /* 0x000e220000000a00 */
[----:B------:R-:W1:Y:S07]  /*00a0*/  LDCU.64 UR4, c[0x0][0x358] ;  /* 0x00006b00ff0477ac */ /* 0x000e6e0008000a00 */
[----:B------:R-:W2:Y:S08]  /*00b0*/  LDC.64 R4, c[0x0][0x388] ;  /* 0x0000e200ff047b82 */ /* 0x000eb00000000a00 */
[----:B------:R-:W3:Y:S01]  /*00c0*/  LDC.64 R6, c[0x0][0x390] ;  /* 0x0000e400ff067b82 */ /* 0x000ee20000000a00 */
[----:B0-----:R-:W-:-:S06]  /*00d0*/  IMAD.WIDE R2, R9, 0x2, R2 ;  /* 0x0000000209027825 */ /* 0x001fcc00078e0202 */
[----:B-1----:R-:W4:Y:S01]  /*00e0*/  LDG.E R2, desc[UR4][R2.64] ;  /* 0x0000000402027981 */ /* 0x002f22000c1e1900 */
[----:B--2---:R-:W-:-:S06]  /*00f0*/  IMAD.WIDE R4, R9, 0x2, R4 ;  /* 0x0000000209047825 */ /* 0x004fcc00078e0204 */
[----:B------:R-:W4:Y:S01]  /*0100*/  LDG.E R5, desc[UR4][R4.64] ;  /* 0x0000000404057981 */ /* 0x000f22000c1e1900 */
[----:B---3--:R-:W-:-:S04]  /*0110*/  IMAD.WIDE R6, R9, 0x2, R6 ;  /* 0x0000000209067825 */ /* 0x008fc800078e0206 */
[----:B----4-:R-:W-:-:S05]  /*0120*/  HFMA2 R9, R2, 1, 1, R5 ;  /* 0x3c003c0002097831 */ /* 0x010fca0000000005 */
[----:B------:R-:W-:Y:S01]  /*0130*/  STG.E desc[UR4][R6.64], R9 ;  /* 0x0000000906007986 */ /* 0x000fe2000c101904 */
[----:B------:R-:W-:Y:S05]  /*0140*/  EXIT ;  /* 0x000000000000794d */ /* 0x000fea0003800000 */
.L_x_1:
        /* <DEDUP_REMOVED lines=11> */
.L_x_5:


//--------------------- .text._Z22elementwise_add_fp32x4PfS_S_i --------------------------
	.section	.text._Z22elementwise_add_fp32x4PfS_S_i,"ax",@progbits
	.align	128
        .global         _Z22elementwise_add_fp32x4PfS_S_i
        .type           _Z22elementwise_add_fp32x4PfS_S_i,@function
        .size           _Z22elementwise_add_fp32x4PfS_S_i,(.L_x_6 - _Z22elementwise_add_fp32x4PfS_S_i)
        .other          _Z22elementwise_add_fp32x4PfS_S_i,@"STO_CUDA_ENTRY STV_DEFAULT"
_Z22elementwise_add_fp32x4PfS_S_i:
.text._Z22elementwise_add_fp32x4PfS_S_i:
        /* <DEDUP_REMOVED lines=13> */
[----:B0-----:R-:W-:-:S05]  /*00d0*/  IMAD.WIDE R2, R9, 0x4, R2 ;  /* 0x0000000409027825 */ /* 0x001fca00078e0202 */
[----:B-1----:R-:W4:Y:S01]  /*00e0*/  LDG.E.128 R12, desc[UR4][R2.64] ;  /* 0x00000004020c7981 */ /* 0x002f22000c1e1d00 */
[----:B--2---:R-:W-:-:S05]  /*00f0*/  IMAD.WIDE R4, R9, 0x4, R4 ;  /* 0x0000000409047825 */ /* 0x004fca00078e0204 */
[----:B------:R-:W4:Y:S01]  /*0100*/  LDG.E.128 R16, desc[UR4][R4.64] ;  /* 0x0000000404107981 */ /* 0x000f22000c1e1d00 */
[----:B---3--:R-:W-:-:S04]  /*0110*/  IMAD.WIDE R6, R9, 0x4, R6 ;  /* 0x0000000409067825 */ /* 0x008fc800078e0206 */
[----:B----4-:R-:W-:Y:S01]  /*0120*/  FADD R12, R12, R16 ;  /* 0x000000100c0c7221 */ /* 0x010fe20000000000 */
[----:B------:R-:W-:Y:S01]  /*0130*/  FADD R13, R13, R17 ;  /* 0x000000110d0d7221 */ /* 0x000fe20000000000 */
[----:B------:R-:W-:Y:S01]  /*0140*/  FADD R14, R14, R18 ;  /* 0x000000120e0e7221 */ /* 0x000fe20000000000 */
[----:B------:R-:W-:-:S05]  /*0150*/  FADD R15, R15, R19 ;  /* 0x000000130f0f7221 */ /* 0x000fca0000000000 */
[----:B------:R-:W-:Y:S01]  /*0160*/  STG.E.128 desc[UR4][R6.64], R12 ;  /* 0x0000000c06007986 */ /* 0x000fe2000c101d04 */
[----:B------:R-:W-:Y:S05]  /*0170*/  EXIT ;  /* 0x000000000000794d */ /* 0x000fea0003800000 */
.L_x_2:
        /* <DEDUP_REMOVED lines=16> */
.L_x_6:


//--------------------- .text._Z20elementwise_add_fp32PfS_S_i --------------------------
	.section	.text._Z20elementwise_add_fp32PfS_S_i,"ax",@progbits
	.align	128
        .global         _Z20elementwise_add_fp32PfS_S_i
        .type           _Z20elementwise_add_fp32PfS_S_i,@function
        .size           _Z20elementwise_add_fp32PfS_S_i,(.L_x_7 - _Z20elementwise_add_fp32PfS_S_i)
        .other          _Z20elementwise_add_fp32PfS_S_i,@"STO_CUDA_ENTRY STV_DEFAULT"
_Z20elementwise_add_fp32PfS_S_i:
.text._Z20elementwise_add_fp32PfS_S_i:
        /* <DEDUP_REMOVED lines=17> */
[----:B----4-:R-:W-:-:S05]  /*0110*/  FADD R9, R2, R5 ;  /* 0x0000000502097221 */ /* 0x010fca0000000000 */
[----:B------:R-:W-:Y:S01]  /*0120*/  STG.E desc[UR4][R6.64], R9 ;  /* 0x0000000906007986 */ /* 0x000fe2000c101904 */
[----:B------:R-:W-:Y:S05]  /*0130*/  EXIT ;  /* 0x000000000000794d */ /* 0x000fea0003800000 */
.L_x_3:
        /* <DEDUP_REMOVED lines=12> */
.L_x_7:


//--------------------- .nv.shared.reserved.0     --------------------------
	.section	.nv.shared.reserved.0,"aw",@nobits
	.weak		__nv_reservedSMEM_offset_0_alias
	.size		__nv_reservedSMEM_offset_0_alias, 0, 64
	.other		__nv_reservedSMEM_offset_0_alias,@"STO_CUDA_RESERVED_SHARED STV_DEFAULT"
__nv_reservedSMEM_offset_0_alias:
	.zero		0
	.zero		64


//--------------------- .nv.constant0._Z20elementwise_add_fp16P6__halfS0_S0_i --------------------------
	.section	.nv.constant0._Z20elementwise_add_fp16P6__halfS0_S0_i,"a",@progbits
	.sectionflags	@""
	.align	4
.nv.constant0._Z20elementwise_add_fp16P6__halfS0_S0_i:
	.zero		924


//--------------------- .nv.constant0._Z22elementwise_add_fp16x2P6__halfS0_S0_i --------------------------
	.section	.nv.constant0._Z22elementwise_add_fp16x2P6__halfS0_S0_i,"a",@progbits
	.sectionflags	@""
	.align	4
.nv.constant0._Z22elementwise_add_fp16x2P6__halfS0_S0_i:
	.zero		924


//--------------------- .nv.constant0._Z22elementwise_add_fp32x4PfS_S_i --------------------------
	.section	.nv.constant0._Z22elementwise_add_fp32x4PfS_S_i,"a",@progbits
	.sectionflags	@""
	.align	4
.nv.constant0._Z22elementwise_add_fp32x4PfS_S_i:
	.zero		924


//--------------------- .nv.constant0._Z20elementwise_add_fp32PfS_S_i --------------------------
	.section	.nv.constant0._Z20elementwise_add_fp32PfS_S_i,"a",@progbits
	.sectionflags	@""
	.align	4
.nv.constant0._Z20elementwise_add_fp32PfS_S_i:
	.zero		924


//--------------------- SYMBOLS --------------------------

	.type		.nv.reservedSmem.offset0,@object
	.size		.nv.reservedSmem.offset0,0x4
